//
// Generated by NVIDIA NVVM Compiler
//
// Compiler Build ID: CL-36424714
// Cuda compilation tools, release 13.0, V13.0.88
// Based on NVVM 20.0.0
//

.version 9.0
.target sm_100
.address_size 64

	// .globl	_ZN3gpu21init_vectors_reservedEPii

.visible .entry _ZN3gpu21init_vectors_reservedEPii(
	.param .u64 .ptr .align 1 _ZN3gpu21init_vectors_reservedEPii_param_0,
	.param .u32 _ZN3gpu21init_vectors_reservedEPii_param_1
)
{
	.reg .pred 	%p<4>;
	.reg .b32 	%r<9>;
	.reg .b64 	%rd<5>;

	ld.param.u64 	%rd3, [_ZN3gpu21init_vectors_reservedEPii_param_0];
	ld.param.u32 	%r5, [_ZN3gpu21init_vectors_reservedEPii_param_1];
	mov.u32 	%r8, %tid.x;
	setp.ge.s32 	%p1, %r8, %r5;
	@%p1 bra 	$L__BB0_5;
	mov.u32 	%r2, %ntid.x;
	cvta.to.global.u64 	%rd1, %rd3;
$L__BB0_2:
	mul.wide.s32 	%rd4, %r8, 4;
	add.s64 	%rd2, %rd1, %rd4;
	ld.global.u32 	%r6, [%rd2];
	setp.eq.s32 	%p2, %r6, -1;
	@%p2 bra 	$L__BB0_4;
	mov.b32 	%r7, 0;
	st.global.u32 	[%rd2], %r7;
$L__BB0_4:
	add.s32 	%r8, %r8, %r2;
	setp.lt.s32 	%p3, %r8, %r5;
	@%p3 bra 	$L__BB0_2;
$L__BB0_5:
	ret;

}
	// .globl	_ZN3gpu20recover_deleted_rowsEPiii
.visible .entry _ZN3gpu20recover_deleted_rowsEPiii(
	.param .u64 .ptr .align 1 _ZN3gpu20recover_deleted_rowsEPiii_param_0,
	.param .u32 _ZN3gpu20recover_deleted_rowsEPiii_param_1,
	.param .u32 _ZN3gpu20recover_deleted_rowsEPiii_param_2
)
{
	.reg .pred 	%p<6>;
	.reg .b32 	%r<11>;
	.reg .b64 	%rd<5>;

	ld.param.u64 	%rd3, [_ZN3gpu20recover_deleted_rowsEPiii_param_0];
	ld.param.u32 	%r5, [_ZN3gpu20recover_deleted_rowsEPiii_param_1];
	ld.param.u32 	%r6, [_ZN3gpu20recover_deleted_rowsEPiii_param_2];
	mov.u32 	%r10, %tid.x;
	setp.ge.s32 	%p1, %r10, %r6;
	@%p1 bra 	$L__BB1_5;
	mov.u32 	%r2, %ntid.x;
	cvta.to.global.u64 	%rd1, %rd3;
$L__BB1_2:
	mul.wide.s32 	%rd4, %r10, 4;
	add.s64 	%rd2, %rd1, %rd4;
	ld.global.u32 	%r7, [%rd2];
	abs.s32 	%r8, %r7;
	setp.le.s32 	%p2, %r8, %r5;
	setp.ne.s32 	%p3, %r7, %r5;
	and.pred  	%p4, %p2, %p3;
	@%p4 bra 	$L__BB1_4;
	mov.b32 	%r9, 0;
	st.global.u32 	[%rd2], %r9;
$L__BB1_4:
	add.s32 	%r10, %r10, %r2;
	setp.lt.s32 	%p5, %r10, %r6;
	@%p5 bra 	$L__BB1_2;
$L__BB1_5:
	ret;

}
	// .globl	_ZN3gpu20recover_deleted_colsEPiii
.visible .entry _ZN3gpu20recover_deleted_colsEPiii(
	.param .u64 .ptr .align 1 _ZN3gpu20recover_deleted_colsEPiii_param_0,
	.param .u32 _ZN3gpu20recover_deleted_colsEPiii_param_1,
	.param .u32 _ZN3gpu20recover_deleted_colsEPiii_param_2
)
{
	.reg .pred 	%p<4>;
	.reg .b32 	%r<10>;
	.reg .b64 	%rd<5>;

	ld.param.u64 	%rd3, [_ZN3gpu20recover_deleted_colsEPiii_param_0];
	ld.param.u32 	%r5, [_ZN3gpu20recover_deleted_colsEPiii_param_1];
	ld.param.u32 	%r6, [_ZN3gpu20recover_deleted_colsEPiii_param_2];
	mov.u32 	%r9, %tid.x;
	setp.ge.s32 	%p1, %r9, %r6;
	@%p1 bra 	$L__BB2_5;
	mov.u32 	%r2, %ntid.x;
	cvta.to.global.u64 	%rd1, %rd3;
$L__BB2_2:
	mul.wide.s32 	%rd4, %r9, 4;
	add.s64 	%rd2, %rd1, %rd4;
	ld.global.u32 	%r7, [%rd2];
	setp.lt.s32 	%p2, %r7, %r5;
	@%p2 bra 	$L__BB2_4;
	mov.b32 	%r8, 0;
	st.global.u32 	[%rd2], %r8;
$L__BB2_4:
	add.s32 	%r9, %r9, %r2;
	setp.lt.s32 	%p3, %r9, %r6;
	@%p3 bra 	$L__BB2_2;
$L__BB2_5:
	ret;

}


// ===== COMPILED SASS (sm_100) =====

	.target	sm_100

	.elftype	@"ET_EXEC"


//--------------------- .note.nv.tkinfo           --------------------------
	.section	.note.nv.tkinfo,"",@"SHT_NOTE"
	.sectionflags	@"SHF_NOTE_NV_TKINFO"
	.tkinfo
        /*0018*/ 	.word	0x00000002
        /*0030*/ 	.string	""
        /*0030*/ 	.string	"ptxas"
        /*0030*/ 	.string	"Cuda compilation tools, release 13.0, V13.0.88"
        /*0030*/ 	.string	"Build cuda_13.0.r13.0/compiler.36424714_0"
        /*0030*/ 	.string	"-arch sm_100 -m 64 "



//--------------------- .note.nv.cuinfo           --------------------------
	.section	.note.nv.cuinfo,"",@"SHT_NOTE"
	.sectionflags	@"SHF_NOTE_NV_CUINFO"
        /*0018*/ 	.short	0x0002
        /*001a*/ 	.short	0x0064
        /*001c*/ 	.short	0x0082
	.zero		2


//--------------------- .nv.info                  --------------------------
	.section	.nv.info,"",@"SHT_CUDA_INFO"
	.align	4


	//----- nvinfo : EIATTR_REGCOUNT
	.align		4
        /*0000*/ 	.byte	0x04, 0x2f
        /*0002*/ 	.short	(.L_1 - .L_0)
	.align		4
.L_0:
        /*0004*/ 	.word	index@(_ZN3gpu21init_vectors_reservedEPii)
        /*0008*/ 	.word	0x0000000a


	//----- nvinfo : EIATTR_FRAME_SIZE
	.align		4
.L_1:
        /*000c*/ 	.byte	0x04, 0x11
        /*000e*/ 	.short	(.L_3 - .L_2)
	.align		4
.L_2:
        /*0010*/ 	.word	index@(_ZN3gpu21init_vectors_reservedEPii)
        /*0014*/ 	.word	0x00000000


	//----- nvinfo : EIATTR_REGCOUNT
	.align		4
.L_3:
        /*0018*/ 	.byte	0x04, 0x2f
        /*001a*/ 	.short	(.L_5 - .L_4)
	.align		4
.L_4:
        /*001c*/ 	.word	index@(_ZN3gpu20recover_deleted_rowsEPiii)
        /*0020*/ 	.word	0x0000000a


	//----- nvinfo : EIATTR_FRAME_SIZE
	.align		4
.L_5:
        /*0024*/ 	.byte	0x04, 0x11
        /*0026*/ 	.short	(.L_7 - .L_6)
	.align		4
.L_6:
        /*0028*/ 	.word	index@(_ZN3gpu20recover_deleted_rowsEPiii)
        /*002c*/ 	.word	0x00000000


	//----- nvinfo : EIATTR_REGCOUNT
	.align		4
.L_7:
        /*0030*/ 	.byte	0x04, 0x2f
        /*0032*/ 	.short	(.L_9 - .L_8)
	.align		4
.L_8:
        /*0034*/ 	.word	index@(_ZN3gpu20recover_deleted_colsEPiii)
        /*0038*/ 	.word	0x0000000a


	//----- nvinfo : EIATTR_FRAME_SIZE
	.align		4
.L_9:
        /*003c*/ 	.byte	0x04, 0x11
        /*003e*/ 	.short	(.L_11 - .L_10)
	.align		4
.L_10:
        /*0040*/ 	.word	index@(_ZN3gpu20recover_deleted_colsEPiii)
        /*0044*/ 	.word	0x00000000


	//----- nvinfo : EIATTR_MIN_STACK_SIZE
	.align		4
.L_11:
        /*0048*/ 	.byte	0x04, 0x12
        /*004a*/ 	.short	(.L_13 - .L_12)
	.align		4
.L_12:
        /*004c*/ 	.word	index@(_ZN3gpu20recover_deleted_colsEPiii)
        /*0050*/ 	.word	0x00000000


	//----- nvinfo : EIATTR_MIN_STACK_SIZE
	.align		4
.L_13:
        /*0054*/ 	.byte	0x04, 0x12
        /*0056*/ 	.short	(.L_15 - .L_14)
	.align		4
.L_14:
        /*0058*/ 	.word	index@(_ZN3gpu20recover_deleted_rowsEPiii)
        /*005c*/ 	.word	0x00000000


	//----- nvinfo : EIATTR_MIN_STACK_SIZE
	.align		4
.L_15:
        /*0060*/ 	.byte	0x04, 0x12
        /*0062*/ 	.short	(.L_17 - .L_16)
	.align		4
.L_16:
        /*0064*/ 	.word	index@(_ZN3gpu21init_vectors_reservedEPii)
        /*0068*/ 	.word	0x00000000
.L_17:


//--------------------- .nv.compat                --------------------------
	.section	.nv.compat,"",@"SHT_CUDA_COMPAT_INFO"
	.align	4
        /*0000*/ 	.byte	0x02, 0x09, 0x00, 0x00, 0x02, 0x02, 0x01, 0x00, 0x02, 0x05, 0x05, 0x00, 0x03, 0x07, 0x01, 0x01
        /*0010*/ 	.byte	0x02, 0x03, 0x00, 0x00, 0x02, 0x06, 0x01, 0x00, 0x04, 0x0b, 0x08, 0x00, 0x09, 0x00, 0x00, 0x00
        /*0020*/ 	.byte	0x00, 0x00, 0x00, 0x00


//--------------------- .nv.info._ZN3gpu20recover_deleted_colsEPiii --------------------------
	.section	.nv.info._ZN3gpu20recover_deleted_colsEPiii,"",@"SHT_CUDA_INFO"
	.sectionflags	@""
	.align	4


	//----- nvinfo : EIATTR_CUDA_API_VERSION
	.align		4
        /*0000*/ 	.byte	0x04, 0x37
        /*0002*/ 	.short	(.L_19 - .L_18)
.L_18:
        /*0004*/ 	.word	0x00000082


	//----- nvinfo : EIATTR_KPARAM_INFO
	.align		4
.L_19:
        /*0008*/ 	.byte	0x04, 0x17
        /*000a*/ 	.short	(.L_21 - .L_20)
.L_20:
        /*000c*/ 	.word	0x00000000
        /*0010*/ 	.short	0x0002
        /*0012*/ 	.short	0x000c
        /*0014*/ 	.byte	0x00, 0xf0, 0x11, 0x00


	//----- nvinfo : EIATTR_KPARAM_INFO
	.align		4
.L_21:
        /*0018*/ 	.byte	0x04, 0x17
        /*001a*/ 	.short	(.L_23 - .L_22)
.L_22:
        /*001c*/ 	.word	0x00000000
        /*0020*/ 	.short	0x0001
        /*0022*/ 	.short	0x0008
        /*0024*/ 	.byte	0x00, 0xf0, 0x11, 0x00


	//----- nvinfo : EIATTR_KPARAM_INFO
	.align		4
.L_23:
        /*0028*/ 	.byte	0x04, 0x17
        /*002a*/ 	.short	(.L_25 - .L_24)
.L_24:
        /*002c*/ 	.word	0x00000000
        /*0030*/ 	.short	0x0000
        /*0032*/ 	.short	0x0000
        /*0034*/ 	.byte	0x00, 0xf5, 0x21, 0x00


	//----- nvinfo : EIATTR_SPARSE_MMA_MASK
	.align		4
.L_25:
        /*0038*/ 	.byte	0x03, 0x50
        /*003a*/ 	.short	0x0000


	//----- nvinfo : EIATTR_MAXREG_COUNT
	.align		4
        /*003c*/ 	.byte	0x03, 0x1b
        /*003e*/ 	.short	0x00ff


	//----- nvinfo : EIATTR_MERCURY_ISA_VERSION
	.align		4
        /*0040*/ 	.byte	0x03, 0x5f
        /*0042*/ 	.short	0x0101


	//----- nvinfo : EIATTR_VRC_CTA_INIT_COUNT
	.align		4
        /*0044*/ 	.byte	0x02, 0x4a
	.zero		1
	.zero		1


	//----- nvinfo : EIATTR_EXIT_INSTR_OFFSETS
	.align		4
        /*0048*/ 	.byte	0x04, 0x1c
        /*004a*/ 	.short	(.L_27 - .L_26)


	//   ....[0]....
.L_26:
        /*004c*/ 	.word	0x00000040


	//   ....[1]....
        /*0050*/ 	.word	0x00000100


	//----- nvinfo : EIATTR_CRS_STACK_SIZE
	.align		4
.L_27:
        /*0054*/ 	.byte	0x04, 0x1e
        /*0056*/ 	.short	(.L_29 - .L_28)
.L_28:
        /*0058*/ 	.word	0x00000000


	//----- nvinfo : EIATTR_CBANK_PARAM_SIZE
	.align		4
.L_29:
        /*005c*/ 	.byte	0x03, 0x19
        /*005e*/ 	.short	0x0010


	//----- nvinfo : EIATTR_PARAM_CBANK
	.align		4
        /*0060*/ 	.byte	0x04, 0x0a
        /*0062*/ 	.short	(.L_31 - .L_30)
	.align		4
.L_30:
        /*0064*/ 	.word	index@(.nv.constant0._ZN3gpu20recover_deleted_colsEPiii)
        /*0068*/ 	.short	0x0380
        /*006a*/ 	.short	0x0010


	//----- nvinfo : EIATTR_SW_WAR
	.align		4
.L_31:
        /*006c*/ 	.byte	0x04, 0x36
        /*006e*/ 	.short	(.L_33 - .L_32)
.L_32:
        /*0070*/ 	.word	0x00000008
.L_33:


//--------------------- .nv.info._ZN3gpu20recover_deleted_rowsEPiii --------------------------
	.section	.nv.info._ZN3gpu20recover_deleted_rowsEPiii,"",@"SHT_CUDA_INFO"
	.sectionflags	@""
	.align	4


	//----- nvinfo : EIATTR_CUDA_API_VERSION
	.align		4
        /*0000*/ 	.byte	0x04, 0x37
        /*0002*/ 	.short	(.L_35 - .L_34)
.L_34:
        /*0004*/ 	.word	0x00000082


	//----- nvinfo : EIATTR_KPARAM_INFO
	.align		4
.L_35:
        /*0008*/ 	.byte	0x04, 0x17
        /*000a*/ 	.short	(.L_37 - .L_36)
.L_36:
        /*000c*/ 	.word	0x00000000
        /*0010*/ 	.short	0x0002
        /*0012*/ 	.short	0x000c
        /*0014*/ 	.byte	0x00, 0xf0, 0x11, 0x00


	//----- nvinfo : EIATTR_KPARAM_INFO
	.align		4
.L_37:
        /*0018*/ 	.byte	0x04, 0x17
        /*001a*/ 	.short	(.L_39 - .L_38)
.L_38:
        /*001c*/ 	.word	0x00000000
        /*0020*/ 	.short	0x0001
        /*0022*/ 	.short	0x0008
        /*0024*/ 	.byte	0x00, 0xf0, 0x11, 0x00


	//----- nvinfo : EIATTR_KPARAM_INFO
	.align		4
.L_39:
        /*0028*/ 	.byte	0x04, 0x17
        /*002a*/ 	.short	(.L_41 - .L_40)
.L_40:
        /*002c*/ 	.word	0x00000000
        /*0030*/ 	.short	0x0000
        /*0032*/ 	.short	0x0000
        /*0034*/ 	.byte	0x00, 0xf5, 0x21, 0x00


	//----- nvinfo : EIATTR_SPARSE_MMA_MASK
	.align		4
.L_41:
        /*0038*/ 	.byte	0x03, 0x50
        /*003a*/ 	.short	0x0000


	//----- nvinfo : EIATTR_MAXREG_COUNT
	.align		4
        /*003c*/ 	.byte	0x03, 0x1b
        /*003e*/ 	.short	0x00ff


	//----- nvinfo : EIATTR_MERCURY_ISA_VERSION
	.align		4
        /*0040*/ 	.byte	0x03, 0x5f
        /*0042*/ 	.short	0x0101


	//----- nvinfo : EIATTR_VRC_CTA_INIT_COUNT
	.align		4
        /*0044*/ 	.byte	0x02, 0x4a
	.zero		1
	.zero		1


	//----- nvinfo : EIATTR_EXIT_INSTR_OFFSETS
	.align		4
        /*0048*/ 	.byte	0x04, 0x1c
        /*004a*/ 	.short	(.L_43 - .L_42)


	//   ....[0]....
.L_42:
        /*004c*/ 	.word	0x00000040


	//   ....[1]....
        /*0050*/ 	.word	0x00000120


	//----- nvinfo : EIATTR_CRS_STACK_SIZE
	.align		4
.L_43:
        /*0054*/ 	.byte	0x04, 0x1e
        /*0056*/ 	.short	(.L_45 - .L_44)
.L_44:
        /*0058*/ 	.word	0x00000000


	//----- nvinfo : EIATTR_CBANK_PARAM_SIZE
	.align		4
.L_45:
        /*005c*/ 	.byte	0x03, 0x19
        /*005e*/ 	.short	0x0010


	//----- nvinfo : EIATTR_PARAM_CBANK
	.align		4
        /*0060*/ 	.byte	0x04, 0x0a
        /*0062*/ 	.short	(.L_47 - .L_46)
	.align		4
.L_46:
        /*0064*/ 	.word	index@(.nv.constant0._ZN3gpu20recover_deleted_rowsEPiii)
        /*0068*/ 	.short	0x0380
        /*006a*/ 	.short	0x0010


	//----- nvinfo : EIATTR_SW_WAR
	.align		4
.L_47:
        /*006c*/ 	.byte	0x04, 0x36
        /*006e*/ 	.short	(.L_49 - .L_48)
.L_48:
        /*0070*/ 	.word	0x00000008
.L_49:


//--------------------- .nv.info._ZN3gpu21init_vectors_reservedEPii --------------------------
	.section	.nv.info._ZN3gpu21init_vectors_reservedEPii,"",@"SHT_CUDA_INFO"
	.sectionflags	@""
	.align	4


	//----- nvinfo : EIATTR_CUDA_API_VERSION
	.align		4
        /*0000*/ 	.byte	0x04, 0x37
        /*0002*/ 	.short	(.L_51 - .L_50)
.L_50:
        /*0004*/ 	.word	0x00000082


	//----- nvinfo : EIATTR_KPARAM_INFO
	.align		4
.L_51:
        /*0008*/ 	.byte	0x04, 0x17
        /*000a*/ 	.short	(.L_53 - .L_52)
.L_52:
        /*000c*/ 	.word	0x00000000
        /*0010*/ 	.short	0x0001
        /*0012*/ 	.short	0x0008
        /*0014*/ 	.byte	0x00, 0xf0, 0x11, 0x00


	//----- nvinfo : EIATTR_KPARAM_INFO
	.align		4
.L_53:
        /*0018*/ 	.byte	0x04, 0x17
        /*001a*/ 	.short	(.L_55 - .L_54)
.L_54:
        /*001c*/ 	.word	0x00000000
        /*0020*/ 	.short	0x0000
        /*0022*/ 	.short	0x0000
        /*0024*/ 	.byte	0x00, 0xf5, 0x21, 0x00


	//----- nvinfo : EIATTR_SPARSE_MMA_MASK
	.align		4
.L_55:
        /*0028*/ 	.byte	0x03, 0x50
        /*002a*/ 	.short	0x0000


	//----- nvinfo : EIATTR_MAXREG_COUNT
	.align		4
        /*002c*/ 	.byte	0x03, 0x1b
        /*002e*/ 	.short	0x00ff


	//----- nvinfo : EIATTR_MERCURY_ISA_VERSION
	.align		4
        /*0030*/ 	.byte	0x03, 0x5f
        /*0032*/ 	.short	0x0101


	//----- nvinfo : EIATTR_VRC_CTA_INIT_COUNT
	.align		4
        /*0034*/ 	.byte	0x02, 0x4a
	.zero		1
	.zero		1


	//----- nvinfo : EIATTR_EXIT_INSTR_OFFSETS
	.align		4
        /*0038*/ 	.byte	0x04, 0x1c
        /*003a*/ 	.short	(.L_57 - .L_56)


	//   ....[0]....
.L_56:
        /*003c*/ 	.word	0x00000040


	//   ....[1]....
        /*0040*/ 	.word	0x00000100


	//----- nvinfo : EIATTR_CRS_STACK_SIZE
	.align		4
.L_57:
        /*0044*/ 	.byte	0x04, 0x1e
        /*0046*/ 	.short	(.L_59 - .L_58)
.L_58:
        /*0048*/ 	.word	0x00000000


	//----- nvinfo : EIATTR_CBANK_PARAM_SIZE
	.align		4
.L_59:
        /*004c*/ 	.byte	0x03, 0x19
        /*004e*/ 	.short	0x000c


	//----- nvinfo : EIATTR_PARAM_CBANK
	.align		4
        /*0050*/ 	.byte	0x04, 0x0a
        /*0052*/ 	.short	(.L_61 - .L_60)
	.align		4
.L_60:
        /*0054*/ 	.word	index@(.nv.constant0._ZN3gpu21init_vectors_reservedEPii)
        /*0058*/ 	.short	0x0380
        /*005a*/ 	.short	0x000c


	//----- nvinfo : EIATTR_SW_WAR
	.align		4
.L_61:
        /*005c*/ 	.byte	0x04, 0x36
        /*005e*/ 	.short	(.L_63 - .L_62)
.L_62:
        /*0060*/ 	.word	0x00000008
.L_63:


//--------------------- .nv.callgraph             --------------------------
	.section	.nv.callgraph,"",@"SHT_CUDA_CALLGRAPH"
	.align	4
	.sectionentsize	8
	.align		4
        /*0000*/ 	.word	0x00000000
	.align		4
        /*0004*/ 	.word	0xffffffff
	.align		4
        /*0008*/ 	.word	0x00000000
	.align		4
        /*000c*/ 	.word	0xfffffffe
	.align		4
        /*0010*/ 	.word	0x00000000
	.align		4
        /*0014*/ 	.word	0xfffffffd
	.align		4
        /*0018*/ 	.word	0x00000000
	.align		4
        /*001c*/ 	.word	0xfffffffc


//--------------------- .text._ZN3gpu20recover_deleted_colsEPiii --------------------------
	.section	.text._ZN3gpu20recover_deleted_colsEPiii,"ax",@progbits
	.align	128
        .global         _ZN3gpu20recover_deleted_colsEPiii
        .type           _ZN3gpu20recover_deleted_colsEPiii,@function
        .size           _ZN3gpu20recover_deleted_colsEPiii,(.L_x_6 - _ZN3gpu20recover_deleted_colsEPiii)
        .other          _ZN3gpu20recover_deleted_colsEPiii,@"STO_CUDA_ENTRY STV_DEFAULT"
_ZN3gpu20recover_deleted_colsEPiii:
.text._ZN3gpu20recover_deleted_colsEPiii:
[----:B------:R-:W-:Y:S01]  /*0000*/  LDC R1, c[0x0][0x37c] ;  /* 0x0000df00ff017b82 */ /* 0x000fe20000000800 */
[----:B------:R-:W0:Y:S01]  /*0010*/  S2R R7, SR_TID.X ;  /* 0x0000000000077919 */ /* 0x000e220000002100 */
[----:B------:R-:W0:Y:S02]  /*0020*/  LDCU UR4, c[0x0][0x38c] ;  /* 0x00007180ff0477ac */ /* 0x000e240008000800 */
[----:B0-----:R-:W-:-:S13]  /*0030*/  ISETP.GE.AND P0, PT, R7, UR4, PT ;  /* 0x0000000407007c0c */ /* 0x001fda000bf06270 */
[----:B------:R-:W-:Y:S05]  /*0040*/  @P0 EXIT ;  /* 0x000000000000094d */ /* 0x000fea0003800000 */
[----:B------:R-:W0:Y:S01]  /*0050*/  LDC.64 R2, c[0x0][0x380] ;  /* 0x0000e000ff027b82 */ /* 0x000e220000000a00 */
[----:B------:R-:W1:Y:S01]  /*0060*/  LDCU UR4, c[0x0][0x360] ;  /* 0x00006c00ff0477ac */ /* 0x000e620008000800 */
[----:B------:R-:W2:Y:S01]  /*0070*/  LDCU.64 UR6, c[0x0][0x358] ;  /* 0x00006b00ff0677ac */ /* 0x000ea20008000a00 */
[----:B------:R-:W3:Y:S02]  /*0080*/  LDCU.64 UR8, c[0x0][0x388] ;  /* 0x00007100ff0877ac */ /* 0x000ee40008000a00 */
.L_x_0:
[----:B0-----:R-:W-:-:S05]  /*0090*/  IMAD.WIDE R4, R7, 0x4, R2 ;  /* 0x0000000407047825 */ /* 0x001fca00078e0202 */
[----:B--2---:R-:W3:Y:S01]  /*00a0*/  LDG.E R0, desc[UR6][R4.64] ;  /* 0x0000000604007981 */ /* 0x004ee2000c1e1900 */
[----:B-1----:R-:W-:Y:S01]  /*00b0*/  VIADD R7, R7, UR4 ;  /* 0x0000000407077c36 */ /* 0x002fe20008000000 */
[----:B---3--:R-:W-:-:S13]  /*00c0*/  ISETP.GE.AND P0, PT, R0, UR8, PT ;  /* 0x0000000800007c0c */ /* 0x008fda000bf06270 */
[----:B------:R4:W-:Y:S01]  /*00d0*/  @P0 STG.E desc[UR6][R4.64], RZ ;  /* 0x000000ff04000986 */ /* 0x0009e2000c101906 */
[----:B------:R-:W-:-:S13]  /*00e0*/  ISETP.GE.AND P0, PT, R7, UR9, PT ;  /* 0x0000000907007c0c */ /* 0x000fda000bf06270 */
[----:B----4-:R-:W-:Y:S05]  /*00f0*/  @!P0 BRA `(.L_x_0) ;  /* 0xfffffffc00e48947 */ /* 0x010fea000383ffff */
[----:B------:R-:W-:Y:S05]  /*0100*/  EXIT ;  /* 0x000000000000794d */ /* 0x000fea0003800000 */
.L_x_1:
[----:B------:R-:W-:-:S00]  /*0110*/  BRA `(.L_x_1) ;  /* 0xfffffffc00fc7947 */ /* 0x000fc0000383ffff */
[----:B------:R-:W-:-:S00]  /*0120*/  NOP ;  /* 0x0000000000007918 */ /* 0x000fc00000000000 */
        /* <DEDUP_REMOVED lines=13> */
.L_x_6:


//--------------------- .text._ZN3gpu20recover_deleted_rowsEPiii --------------------------
	.section	.text._ZN3gpu20recover_deleted_rowsEPiii,"ax",@progbits
	.align	128
        .global         _ZN3gpu20recover_deleted_rowsEPiii
        .type           _ZN3gpu20recover_deleted_rowsEPiii,@function
        .size           _ZN3gpu20recover_deleted_rowsEPiii,(.L_x_7 - _ZN3gpu20recover_deleted_rowsEPiii)
        .other          _ZN3gpu20recover_deleted_rowsEPiii,@"STO_CUDA_ENTRY STV_DEFAULT"
_ZN3gpu20recover_deleted_rowsEPiii:
.text._ZN3gpu20recover_deleted_rowsEPiii:
        /* <DEDUP_REMOVED lines=9> */
.L_x_2:
[----:B0-----:R-:W-:-:S05]  /*0090*/  IMAD.WIDE R4, R7, 0x4, R2 ;  /* 0x0000000407047825 */ /* 0x001fca00078e0202 */
[----:B--2---:R-:W2:Y:S01]  /*00a0*/  LDG.E R6, desc[UR6][R4.64] ;  /* 0x0000000604067981 */ /* 0x004ea2000c1e1900 */
[----:B-1----:R-:W-:Y:S01]  /*00b0*/  VIADD R7, R7, UR4 ;  /* 0x0000000407077c36 */ /* 0x002fe20008000000 */
[----:B--2---:R-:W-:Y:S02]  /*00c0*/  IABS R0, R6 ;  /* 0x0000000600007213 */ /* 0x004fe40000000000 */
[----:B---3--:R-:W-:-:S04]  /*00d0*/  ISETP.NE.AND P0, PT, R6, UR8, PT ;  /* 0x0000000806007c0c */ /* 0x008fc8000bf05270 */
[----:B------:R-:W-:-:S13]  /*00e0*/  ISETP.LE.AND P0, PT, R0, UR8, P0 ;  /* 0x0000000800007c0c */ /* 0x000fda0008703270 */
[----:B------:R4:W-:Y:S01]  /*00f0*/  @!P0 STG.E desc[UR6][R4.64], RZ ;  /* 0x000000ff04008986 */ /* 0x0009e2000c101906 */
[----:B------:R-:W-:-:S13]  /*0100*/  ISETP.GE.AND P0, PT, R7, UR9, PT ;  /* 0x0000000907007c0c */ /* 0x000fda000bf06270 */
[----:B----4-:R-:W-:Y:S05]  /*0110*/  @!P0 BRA `(.L_x_2) ;  /* 0xfffffffc00dc8947 */ /* 0x010fea000383ffff */
[----:B------:R-:W-:Y:S05]  /*0120*/  EXIT ;  /* 0x000000000000794d */ /* 0x000fea0003800000 */
.L_x_3:
        /* <DEDUP_REMOVED lines=13> */
.L_x_7:


//--------------------- .text._ZN3gpu21init_vectors_reservedEPii --------------------------
	.section	.text._ZN3gpu21init_vectors_reservedEPii,"ax",@progbits
	.align	128
        .global         _ZN3gpu21init_vectors_reservedEPii
        .type           _ZN3gpu21init_vectors_reservedEPii,@function
        .size           _ZN3gpu21init_vectors_reservedEPii,(.L_x_8 - _ZN3gpu21init_vectors_reservedEPii)
        .other          _ZN3gpu21init_vectors_reservedEPii,@"STO_CUDA_ENTRY STV_DEFAULT"
_ZN3gpu21init_vectors_reservedEPii:
.text._ZN3gpu21init_vectors_reservedEPii:
        /* <DEDUP_REMOVED lines=8> */
[----:B------:R-:W3:Y:S02]  /*0080*/  LDCU UR5, c[0x0][0x388] ;  /* 0x00007100ff0577ac */ /* 0x000ee40008000800 */
.L_x_4:
[----:B0-----:R-:W-:-:S05]  /*0090*/  IMAD.WIDE R4, R7, 0x4, R2 ;  /* 0x0000000407047825 */ /* 0x001fca00078e0202 */
[----:B--2---:R-:W2:Y:S01]  /*00a0*/  LDG.E R0, desc[UR6][R4.64] ;  /* 0x0000000604007981 */ /* 0x004ea2000c1e1900 */
[----:B-1----:R-:W-:Y:S01]  /*00b0*/  VIADD R7, R7, UR4 ;  /* 0x0000000407077c36 */ /* 0x002fe20008000000 */
[----:B--2---:R-:W-:-:S13]  /*00c0*/  ISETP.NE.AND P0, PT, R0, -0x1, PT ;  /* 0xffffffff0000780c */ /* 0x004fda0003f05270 */
[----:B------:R4:W-:Y:S01]  /*00d0*/  @P0 STG.E desc[UR6][R4.64], RZ ;  /* 0x000000ff04000986 */ /* 0x0009e2000c101906 */
[----:B---3--:R-:W-:-:S13]  /*00e0*/  ISETP.GE.AND P0, PT, R7, UR5, PT ;  /* 0x0000000507007c0c */ /* 0x008fda000bf06270 */
[----:B----4-:R-:W-:Y:S05]  /*00f0*/  @!P0 BRA `(.L_x_4) ;  /* 0xfffffffc00e48947 */ /* 0x010fea000383ffff */
[----:B------:R-:W-:Y:S05]  /*0100*/  EXIT ;  /* 0x000000000000794d */ /* 0x000fea0003800000 */
.L_x_5:
        /* <DEDUP_REMOVED lines=15> */
.L_x_8:


//--------------------- .nv.shared.reserved.0     --------------------------
	.section	.nv.shared.reserved.0,"aw",@nobits
	.weak		__nv_reservedSMEM_offset_0_alias
	.size		__nv_reservedSMEM_offset_0_alias, 0, 64
	.other		__nv_reservedSMEM_offset_0_alias,@"STO_CUDA_RESERVED_SHARED STV_DEFAULT"
__nv_reservedSMEM_offset_0_alias:
	.zero		0
	.zero		64


//--------------------- .nv.constant0._ZN3gpu20recover_deleted_colsEPiii --------------------------
	.section	.nv.constant0._ZN3gpu20recover_deleted_colsEPiii,"a",@progbits
	.sectionflags	@""
	.align	4
.nv.constant0._ZN3gpu20recover_deleted_colsEPiii:
	.zero		912


//--------------------- .nv.constant0._ZN3gpu20recover_deleted_rowsEPiii --------------------------
	.section	.nv.constant0._ZN3gpu20recover_deleted_rowsEPiii,"a",@progbits
	.sectionflags	@""
	.align	4
.nv.constant0._ZN3gpu20recover_deleted_rowsEPiii:
	.zero		912


//--------------------- .nv.constant0._ZN3gpu21init_vectors_reservedEPii --------------------------
	.section	.nv.constant0._ZN3gpu21init_vectors_reservedEPii,"a",@progbits
	.sectionflags	@""
	.align	4
.nv.constant0._ZN3gpu21init_vectors_reservedEPii:
	.zero		908


//--------------------- SYMBOLS --------------------------

	.type		.nv.reservedSmem.offset0,@object
	.size		.nv.reservedSmem.offset0,0x4
